//
// Generated by NVIDIA NVVM Compiler
//
// Compiler Build ID: CL-36424714
// Cuda compilation tools, release 13.0, V13.0.88
// Based on NVVM 20.0.0
//

.version 9.0
.target sm_100
.address_size 64

	// .globl	_Z38sum_reduction_kernel_segmented_coarsedPiS_
// _ZZ38sum_reduction_kernel_segmented_coarsedPiS_E4in_s has been demoted

.visible .entry _Z38sum_reduction_kernel_segmented_coarsedPiS_(
	.param .u64 .ptr .align 1 _Z38sum_reduction_kernel_segmented_coarsedPiS__param_0,
	.param .u64 .ptr .align 1 _Z38sum_reduction_kernel_segmented_coarsedPiS__param_1
)
{
	.reg .pred 	%p<5>;
	.reg .b32 	%r<30>;
	.reg .b64 	%rd<13>;
	// demoted variable
	.shared .align 4 .b8 _ZZ38sum_reduction_kernel_segmented_coarsedPiS_E4in_s[4096];
	ld.param.u64 	%rd2, [_Z38sum_reduction_kernel_segmented_coarsedPiS__param_0];
	ld.param.u64 	%rd1, [_Z38sum_reduction_kernel_segmented_coarsedPiS__param_1];
	cvta.to.global.u64 	%rd3, %rd2;
	mov.u32 	%r29, %ntid.x;
	mov.u32 	%r6, %ctaid.x;
	mul.lo.s32 	%r7, %r29, %r6;
	shl.b32 	%r8, %r7, 2;
	mov.u32 	%r2, %tid.x;
	add.s32 	%r9, %r8, %r2;
	mul.wide.u32 	%rd4, %r9, 4;
	add.s64 	%rd5, %rd3, %rd4;
	ld.global.u32 	%r10, [%rd5];
	add.s32 	%r11, %r9, 1024;
	mul.wide.u32 	%rd6, %r11, 4;
	add.s64 	%rd7, %rd3, %rd6;
	ld.global.u32 	%r12, [%rd7];
	add.s32 	%r13, %r12, %r10;
	add.s32 	%r14, %r9, 2048;
	mul.wide.u32 	%rd8, %r14, 4;
	add.s64 	%rd9, %rd3, %rd8;
	ld.global.u32 	%r15, [%rd9];
	add.s32 	%r16, %r15, %r13;
	add.s32 	%r17, %r9, 3072;
	mul.wide.u32 	%rd10, %r17, 4;
	add.s64 	%rd11, %rd3, %rd10;
	ld.global.u32 	%r18, [%rd11];
	add.s32 	%r19, %r18, %r16;
	shl.b32 	%r20, %r2, 2;
	mov.u32 	%r21, _ZZ38sum_reduction_kernel_segmented_coarsedPiS_E4in_s;
	add.s32 	%r3, %r21, %r20;
	st.shared.u32 	[%r3], %r19;
	bar.sync 	0;
	setp.lt.u32 	%p1, %r29, 2;
	@%p1 bra 	$L__BB0_4;
$L__BB0_1:
	shr.u32 	%r5, %r29, 1;
	setp.ge.u32 	%p2, %r2, %r5;
	@%p2 bra 	$L__BB0_3;
	shl.b32 	%r22, %r5, 2;
	add.s32 	%r23, %r3, %r22;
	ld.shared.u32 	%r24, [%r23];
	ld.shared.u32 	%r25, [%r3];
	add.s32 	%r26, %r25, %r24;
	st.shared.u32 	[%r3], %r26;
$L__BB0_3:
	bar.sync 	0;
	setp.gt.u32 	%p3, %r29, 3;
	mov.u32 	%r29, %r5;
	@%p3 bra 	$L__BB0_1;
$L__BB0_4:
	setp.ne.s32 	%p4, %r2, 0;
	@%p4 bra 	$L__BB0_6;
	ld.shared.u32 	%r27, [_ZZ38sum_reduction_kernel_segmented_coarsedPiS_E4in_s];
	cvta.to.global.u64 	%rd12, %rd1;
	atom.global.add.u32 	%r28, [%rd12], %r27;
$L__BB0_6:
	ret;

}


// ===== COMPILED SASS (sm_100) =====

	.target	sm_100

	.elftype	@"ET_EXEC"


//--------------------- .note.nv.tkinfo           --------------------------
	.section	.note.nv.tkinfo,"",@"SHT_NOTE"
	.sectionflags	@"SHF_NOTE_NV_TKINFO"
	.tkinfo
        /*0018*/ 	.word	0x00000002
        /*0030*/ 	.string	""
        /*0030*/ 	.string	"ptxas"
        /*0030*/ 	.string	"Cuda compilation tools, release 13.0, V13.0.88"
        /*0030*/ 	.string	"Build cuda_13.0.r13.0/compiler.36424714_0"
        /*0030*/ 	.string	"-arch sm_100 -m 64 "



//--------------------- .note.nv.cuinfo           --------------------------
	.section	.note.nv.cuinfo,"",@"SHT_NOTE"
	.sectionflags	@"SHF_NOTE_NV_CUINFO"
        /*0018*/ 	.short	0x0002
        /*001a*/ 	.short	0x0064
        /*001c*/ 	.short	0x0082
	.zero		2


//--------------------- .nv.info                  --------------------------
	.section	.nv.info,"",@"SHT_CUDA_INFO"
	.align	4


	//----- nvinfo : EIATTR_REGCOUNT
	.align		4
        /*0000*/ 	.byte	0x04, 0x2f
        /*0002*/ 	.short	(.L_1 - .L_0)
	.align		4
.L_0:
        /*0004*/ 	.word	index@(_Z38sum_reduction_kernel_segmented_coarsedPiS_)
        /*0008*/ 	.word	0x00000010


	//----- nvinfo : EIATTR_FRAME_SIZE
	.align		4
.L_1:
        /*000c*/ 	.byte	0x04, 0x11
        /*000e*/ 	.short	(.L_3 - .L_2)
	.align		4
.L_2:
        /*0010*/ 	.word	index@(_Z38sum_reduction_kernel_segmented_coarsedPiS_)
        /*0014*/ 	.word	0x00000000


	//----- nvinfo : EIATTR_MIN_STACK_SIZE
	.align		4
.L_3:
        /*0018*/ 	.byte	0x04, 0x12
        /*001a*/ 	.short	(.L_5 - .L_4)
	.align		4
.L_4:
        /*001c*/ 	.word	index@(_Z38sum_reduction_kernel_segmented_coarsedPiS_)
        /*0020*/ 	.word	0x00000000
.L_5:


//--------------------- .nv.compat                --------------------------
	.section	.nv.compat,"",@"SHT_CUDA_COMPAT_INFO"
	.align	4
        /*0000*/ 	.byte	0x02, 0x09, 0x00, 0x00, 0x02, 0x02, 0x01, 0x00, 0x02, 0x05, 0x05, 0x00, 0x03, 0x07, 0x01, 0x01
        /*0010*/ 	.byte	0x02, 0x03, 0x00, 0x00, 0x02, 0x06, 0x01, 0x00, 0x04, 0x0b, 0x08, 0x00, 0x09, 0x00, 0x00, 0x00
        /*0020*/ 	.byte	0x00, 0x00, 0x00, 0x00


//--------------------- .nv.info._Z38sum_reduction_kernel_segmented_coarsedPiS_ --------------------------
	.section	.nv.info._Z38sum_reduction_kernel_segmented_coarsedPiS_,"",@"SHT_CUDA_INFO"
	.sectionflags	@""
	.align	4


	//----- nvinfo : EIATTR_CUDA_API_VERSION
	.align		4
        /*0000*/ 	.byte	0x04, 0x37
        /*0002*/ 	.short	(.L_7 - .L_6)
.L_6:
        /*0004*/ 	.word	0x00000082


	//----- nvinfo : EIATTR_KPARAM_INFO
	.align		4
.L_7:
        /*0008*/ 	.byte	0x04, 0x17
        /*000a*/ 	.short	(.L_9 - .L_8)
.L_8:
        /*000c*/ 	.word	0x00000000
        /*0010*/ 	.short	0x0001
        /*0012*/ 	.short	0x0008
        /*0014*/ 	.byte	0x00, 0xf5, 0x21, 0x00


	//----- nvinfo : EIATTR_KPARAM_INFO
	.align		4
.L_9:
        /*0018*/ 	.byte	0x04, 0x17
        /*001a*/ 	.short	(.L_11 - .L_10)
.L_10:
        /*001c*/ 	.word	0x00000000
        /*0020*/ 	.short	0x0000
        /*0022*/ 	.short	0x0000
        /*0024*/ 	.byte	0x00, 0xf5, 0x21, 0x00


	//----- nvinfo : EIATTR_SPARSE_MMA_MASK
	.align		4
.L_11:
        /*0028*/ 	.byte	0x03, 0x50
        /*002a*/ 	.short	0x0000


	//----- nvinfo : EIATTR_MAXREG_COUNT
	.align		4
        /*002c*/ 	.byte	0x03, 0x1b
        /*002e*/ 	.short	0x00ff


	//----- nvinfo : EIATTR_NUM_BARRIERS
	.align		4
        /*0030*/ 	.byte	0x02, 0x4c
        /*0032*/ 	.byte	0x01
	.zero		1


	//----- nvinfo : EIATTR_MERCURY_ISA_VERSION
	.align		4
        /*0034*/ 	.byte	0x03, 0x5f
        /*0036*/ 	.short	0x0101


	//----- nvinfo : EIATTR_VRC_CTA_INIT_COUNT
	.align		4
        /*0038*/ 	.byte	0x02, 0x4a
	.zero		1
	.zero		1


	//----- nvinfo : EIATTR_EXIT_INSTR_OFFSETS
	.align		4
        /*003c*/ 	.byte	0x04, 0x1c
        /*003e*/ 	.short	(.L_13 - .L_12)


	//   ....[0]....
.L_12:
        /*0040*/ 	.word	0x000002a0


	//   ....[1]....
        /*0044*/ 	.word	0x00000310


	//----- nvinfo : EIATTR_CBANK_PARAM_SIZE
	.align		4
.L_13:
        /*0048*/ 	.byte	0x03, 0x19
        /*004a*/ 	.short	0x0010


	//----- nvinfo : EIATTR_PARAM_CBANK
	.align		4
        /*004c*/ 	.byte	0x04, 0x0a
        /*004e*/ 	.short	(.L_15 - .L_14)
	.align		4
.L_14:
        /*0050*/ 	.word	index@(.nv.constant0._Z38sum_reduction_kernel_segmented_coarsedPiS_)
        /*0054*/ 	.short	0x0380
        /*0056*/ 	.short	0x0010


	//----- nvinfo : EIATTR_SW_WAR
	.align		4
.L_15:
        /*0058*/ 	.byte	0x04, 0x36
        /*005a*/ 	.short	(.L_17 - .L_16)
.L_16:
        /*005c*/ 	.word	0x00000008
.L_17:


//--------------------- .nv.callgraph             --------------------------
	.section	.nv.callgraph,"",@"SHT_CUDA_CALLGRAPH"
	.align	4
	.sectionentsize	8
	.align		4
        /*0000*/ 	.word	0x00000000
	.align		4
        /*0004*/ 	.word	0xffffffff
	.align		4
        /*0008*/ 	.word	0x00000000
	.align		4
        /*000c*/ 	.word	0xfffffffe
	.align		4
        /*0010*/ 	.word	0x00000000
	.align		4
        /*0014*/ 	.word	0xfffffffd
	.align		4
        /*0018*/ 	.word	0x00000000
	.align		4
        /*001c*/ 	.word	0xfffffffc


//--------------------- .text._Z38sum_reduction_kernel_segmented_coarsedPiS_ --------------------------
	.section	.text._Z38sum_reduction_kernel_segmented_coarsedPiS_,"ax",@progbits
	.align	128
        .global         _Z38sum_reduction_kernel_segmented_coarsedPiS_
        .type           _Z38sum_reduction_kernel_segmented_coarsedPiS_,@function
        .size           _Z38sum_reduction_kernel_segmented_coarsedPiS_,(.L_x_3 - _Z38sum_reduction_kernel_segmented_coarsedPiS_)
        .other          _Z38sum_reduction_kernel_segmented_coarsedPiS_,@"STO_CUDA_ENTRY STV_DEFAULT"
_Z38sum_reduction_kernel_segmented_coarsedPiS_:
.text._Z38sum_reduction_kernel_segmented_coarsedPiS_:
[----:B------:R-:W-:Y:S01]  /*0000*/  LDC R1, c[0x0][0x37c] ;  /* 0x0000df00ff017b82 */ /* 0x000fe20000000800 */
[----:B------:R-:W0:Y:S01]  /*0010*/  S2R R3, SR_CTAID.X ;  /* 0x0000000000037919 */ /* 0x000e220000002500 */
[----:B------:R-:W0:Y:S06]  /*0020*/  LDCU UR8, c[0x0][0x360] ;  /* 0x00006c00ff0877ac */ /* 0x000e2c0008000800 */
[----:B------:R-:W1:Y:S01]  /*0030*/  LDC.64 R8, c[0x0][0x380] ;  /* 0x0000e000ff087b82 */ /* 0x000e620000000a00 */
[----:B------:R-:W2:Y:S01]  /*0040*/  S2R R0, SR_TID.X ;  /* 0x0000000000007919 */ /* 0x000ea20000002100 */
[----:B------:R-:W3:Y:S01]  /*0050*/  LDCU.64 UR6, c[0x0][0x358] ;  /* 0x00006b00ff0677ac */ /* 0x000ee20008000a00 */
[----:B0-----:R-:W-:-:S04]  /*0060*/  IMAD R3, R3, UR8, RZ ;  /* 0x0000000803037c24 */ /* 0x001fc8000f8e02ff */
[----:B--2---:R-:W-:-:S04]  /*0070*/  IMAD R5, R3, 0x4, R0 ;  /* 0x0000000403057824 */ /* 0x004fc800078e0200 */
[C---:B------:R-:W-:Y:S01]  /*0080*/  VIADD R11, R5.reuse, 0x800 ;  /* 0x00000800050b7836 */ /* 0x040fe20000000000 */
[C---:B------:R-:W-:Y:S01]  /*0090*/  IADD3 R7, PT, PT, R5.reuse, 0x400, RZ ;  /* 0x0000040005077810 */ /* 0x040fe20007ffe0ff */
[C---:B-1----:R-:W-:Y:S01]  /*00a0*/  IMAD.WIDE.U32 R2, R5.reuse, 0x4, R8 ;  /* 0x0000000405027825 */ /* 0x042fe200078e0008 */
[----:B------:R-:W-:-:S03]  /*00b0*/  IADD3 R13, PT, PT, R5, 0xc00, RZ ;  /* 0x00000c00050d7810 */ /* 0x000fc60007ffe0ff */
[--C-:B------:R-:W-:Y:S02]  /*00c0*/  IMAD.WIDE.U32 R4, R7, 0x4, R8.reuse ;  /* 0x0000000407047825 */ /* 0x100fe400078e0008 */
[----:B---3--:R-:W2:Y:S02]  /*00d0*/  LDG.E R2, desc[UR6][R2.64] ;  /* 0x0000000602027981 */ /* 0x008ea4000c1e1900 */
[--C-:B------:R-:W-:Y:S02]  /*00e0*/  IMAD.WIDE.U32 R6, R11, 0x4, R8.reuse ;  /* 0x000000040b067825 */ /* 0x100fe400078e0008 */
[----:B------:R-:W2:Y:S02]  /*00f0*/  LDG.E R5, desc[UR6][R4.64] ;  /* 0x0000000604057981 */ /* 0x000ea4000c1e1900 */
[----:B------:R-:W-:Y:S02]  /*0100*/  IMAD.WIDE.U32 R8, R13, 0x4, R8 ;  /* 0x000000040d087825 */ /* 0x000fe400078e0008 */
[----:B------:R-:W2:Y:S04]  /*0110*/  LDG.E R6, desc[UR6][R6.64] ;  /* 0x0000000606067981 */ /* 0x000ea8000c1e1900 */
[----:B------:R-:W3:Y:S01]  /*0120*/  LDG.E R9, desc[UR6][R8.64] ;  /* 0x0000000608097981 */ /* 0x000ee2000c1e1900 */
[----:B------:R-:W0:Y:S01]  /*0130*/  S2UR UR5, SR_CgaCtaId ;  /* 0x00000000000579c3 */ /* 0x000e220000008800 */
[----:B------:R-:W-:Y:S01]  /*0140*/  UMOV UR4, 0x400 ;  /* 0x0000040000047882 */ /* 0x000fe20000000000 */
[----:B------:R-:W-:-:S02]  /*0150*/  UISETP.GE.U32.AND UP0, UPT, UR8, 0x2, UPT ;  /* 0x000000020800788c */ /* 0x000fc4000bf06070 */
[----:B0-----:R-:W-:-:S06]  /*0160*/  ULEA UR4, UR5, UR4, 0x18 ;  /* 0x0000000405047291 */ /* 0x001fcc000f8ec0ff */
[C---:B------:R-:W-:Y:S02]  /*0170*/  LEA R11, R0.reuse, UR4, 0x2 ;  /* 0x00000004000b7c11 */ /* 0x040fe4000f8e10ff */
[----:B------:R-:W-:Y:S02]  /*0180*/  ISETP.NE.AND P0, PT, R0, RZ, PT ;  /* 0x000000ff0000720c */ /* 0x000fe40003f05270 */
[----:B--2---:R-:W-:-:S05]  /*0190*/  IADD3 R10, PT, PT, R6, R5, R2 ;  /* 0x00000005060a7210 */ /* 0x004fca0007ffe002 */
[----:B---3--:R-:W-:-:S05]  /*01a0*/  IMAD.IADD R10, R10, 0x1, R9 ;  /* 0x000000010a0a7824 */ /* 0x008fca00078e0209 */
[----:B------:R0:W-:Y:S01]  /*01b0*/  STS [R11], R10 ;  /* 0x0000000a0b007388 */ /* 0x0001e20000000800 */
[----:B------:R-:W-:Y:S06]  /*01c0*/  BAR.SYNC.DEFER_BLOCKING 0x0 ;  /* 0x0000000000007b1d */ /* 0x000fec0000010000 */
[----:B------:R-:W-:Y:S05]  /*01d0*/  BRA.U !UP0, `(.L_x_0) ;  /* 0x0000000108307547 */ /* 0x000fea000b800000 */
[----:B------:R-:W-:-:S07]  /*01e0*/  MOV R2, UR8 ;  /* 0x0000000800027c02 */ /* 0x000fce0008000f00 */
.L_x_1:
[----:B------:R-:W-:-:S04]  /*01f0*/  SHF.R.U32.HI R5, RZ, 0x1, R2 ;  /* 0x00000001ff057819 */ /* 0x000fc80000011602 */
[----:B------:R-:W-:-:S13]  /*0200*/  ISETP.GE.U32.AND P1, PT, R0, R5, PT ;  /* 0x000000050000720c */ /* 0x000fda0003f26070 */
[----:B------:R-:W-:Y:S01]  /*0210*/  @!P1 IMAD R3, R5, 0x4, R11 ;  /* 0x0000000405039824 */ /* 0x000fe200078e020b */
[----:B------:R-:W-:Y:S05]  /*0220*/  @!P1 LDS R4, [R11] ;  /* 0x000000000b049984 */ /* 0x000fea0000000800 */
[----:B------:R-:W1:Y:S02]  /*0230*/  @!P1 LDS R3, [R3] ;  /* 0x0000000003039984 */ /* 0x000e640000000800 */
[----:B-1----:R-:W-:-:S05]  /*0240*/  @!P1 IADD3 R4, PT, PT, R3, R4, RZ ;  /* 0x0000000403049210 */ /* 0x002fca0007ffe0ff */
[----:B------:R1:W-:Y:S01]  /*0250*/  @!P1 STS [R11], R4 ;  /* 0x000000040b009388 */ /* 0x0003e20000000800 */
[----:B------:R-:W-:Y:S01]  /*0260*/  BAR.SYNC.DEFER_BLOCKING 0x0 ;  /* 0x0000000000007b1d */ /* 0x000fe20000010000 */
[----:B------:R-:W-:Y:S01]  /*0270*/  ISETP.GT.U32.AND P1, PT, R2, 0x3, PT ;  /* 0x000000030200780c */ /* 0x000fe20003f24070 */
[----:B------:R-:W-:-:S12]  /*0280*/  IMAD.MOV.U32 R2, RZ, RZ, R5 ;  /* 0x000000ffff027224 */ /* 0x000fd800078e0005 */
[----:B-1----:R-:W-:Y:S05]  /*0290*/  @P1 BRA `(.L_x_1) ;  /* 0xfffffffc00d41947 */ /* 0x002fea000383ffff */
.L_x_0:
[----:B------:R-:W-:Y:S05]  /*02a0*/  @P0 EXIT ;  /* 0x000000000000094d */ /* 0x000fea0003800000 */
[----:B------:R-:W1:Y:S01]  /*02b0*/  S2UR UR5, SR_CgaCtaId ;  /* 0x00000000000579c3 */ /* 0x000e620000008800 */
[----:B------:R-:W-:-:S07]  /*02c0*/  UMOV UR4, 0x400 ;  /* 0x0000040000047882 */ /* 0x000fce0000000000 */
[----:B------:R-:W2:Y:S01]  /*02d0*/  LDC.64 R2, c[0x0][0x388] ;  /* 0x0000e200ff027b82 */ /* 0x000ea20000000a00 */
[----:B-1----:R-:W-:-:S09]  /*02e0*/  ULEA UR4, UR5, UR4, 0x18 ;  /* 0x0000000405047291 */ /* 0x002fd2000f8ec0ff */
[----:B------:R-:W2:Y:S04]  /*02f0*/  LDS R5, [UR4] ;  /* 0x00000004ff057984 */ /* 0x000ea80008000800 */
[----:B--2---:R-:W-:Y:S01]  /*0300*/  REDG.E.ADD.STRONG.GPU desc[UR6][R2.64], R5 ;  /* 0x000000050200798e */ /* 0x004fe2000c12e106 */
[----:B------:R-:W-:Y:S05]  /*0310*/  EXIT ;  /* 0x000000000000794d */ /* 0x000fea0003800000 */
.L_x_2:
[----:B------:R-:W-:-:S00]  /*0320*/  BRA `(.L_x_2) ;  /* 0xfffffffc00fc7947 */ /* 0x000fc0000383ffff */
[----:B------:R-:W-:-:S00]  /*0330*/  NOP ;  /* 0x0000000000007918 */ /* 0x000fc00000000000 */
        /* <DEDUP_REMOVED lines=12> */
.L_x_3:


//--------------------- .nv.shared._Z38sum_reduction_kernel_segmented_coarsedPiS_ --------------------------
	.section	.nv.shared._Z38sum_reduction_kernel_segmented_coarsedPiS_,"aw",@nobits
	.sectionflags	@""
	.align	4
.nv.shared._Z38sum_reduction_kernel_segmented_coarsedPiS_:
	.zero		5120


//--------------------- .nv.shared.reserved.0     --------------------------
	.section	.nv.shared.reserved.0,"aw",@nobits
	.weak		__nv_reservedSMEM_offset_0_alias
	.size		__nv_reservedSMEM_offset_0_alias, 0, 64
	.other		__nv_reservedSMEM_offset_0_alias,@"STO_CUDA_RESERVED_SHARED STV_DEFAULT"
__nv_reservedSMEM_offset_0_alias:
	.zero		0
	.zero		64


//--------------------- .nv.constant0._Z38sum_reduction_kernel_segmented_coarsedPiS_ --------------------------
	.section	.nv.constant0._Z38sum_reduction_kernel_segmented_coarsedPiS_,"a",@progbits
	.sectionflags	@""
	.align	4
.nv.constant0._Z38sum_reduction_kernel_segmented_coarsedPiS_:
	.zero		912


//--------------------- SYMBOLS --------------------------

	.type		.nv.reservedSmem.offset0,@object
	.size		.nv.reservedSmem.offset0,0x4
	.type		.nv.reservedSmem.cap,@object
	.size		.nv.reservedSmem.cap,0x4
